//
// Generated by NVIDIA NVVM Compiler
//
// Compiler Build ID: CL-36424714
// Cuda compilation tools, release 13.0, V13.0.88
// Based on NVVM 20.0.0
//

.version 9.0
.target sm_100
.address_size 64

	// .globl	_Z17array_process_GPUPdS_i

.visible .entry _Z17array_process_GPUPdS_i(
	.param .u64 .ptr .align 1 _Z17array_process_GPUPdS_i_param_0,
	.param .u64 .ptr .align 1 _Z17array_process_GPUPdS_i_param_1,
	.param .u32 _Z17array_process_GPUPdS_i_param_2
)
{
	.reg .pred 	%p<14>;
	.reg .b32 	%r<25>;
	.reg .b64 	%rd<28>;
	.reg .b64 	%fd<19>;

	ld.param.u64 	%rd2, [_Z17array_process_GPUPdS_i_param_0];
	ld.param.u64 	%rd3, [_Z17array_process_GPUPdS_i_param_1];
	ld.param.u32 	%r6, [_Z17array_process_GPUPdS_i_param_2];
	cvta.to.global.u64 	%rd1, %rd3;
	mov.u32 	%r7, %ctaid.x;
	mov.u32 	%r8, %ntid.x;
	mov.u32 	%r9, %tid.x;
	mad.lo.s32 	%r10, %r7, %r8, %r9;
	mov.u32 	%r11, %ctaid.y;
	mov.u32 	%r12, %ntid.y;
	mov.u32 	%r13, %tid.y;
	mad.lo.s32 	%r14, %r11, %r12, %r13;
	setp.eq.s32 	%p1, %r14, 0;
	add.s32 	%r15, %r6, -1;
	setp.ge.s32 	%p2, %r14, %r15;
	or.pred  	%p3, %p1, %p2;
	setp.lt.s32 	%p4, %r10, 1;
	or.pred  	%p5, %p4, %p3;
	setp.ge.s32 	%p6, %r10, %r15;
	or.pred  	%p7, %p5, %p6;
	@%p7 bra 	$L__BB0_2;
	cvta.to.global.u64 	%rd4, %rd2;
	add.s32 	%r16, %r10, -1;
	mul.lo.s32 	%r17, %r6, %r16;
	cvt.s64.s32 	%rd5, %r17;
	cvt.u64.u32 	%rd6, %r14;
	add.s64 	%rd7, %rd5, %rd6;
	shl.b64 	%rd8, %rd7, 3;
	add.s64 	%rd9, %rd4, %rd8;
	ld.global.f64 	%fd1, [%rd9+-8];
	add.s32 	%r18, %r17, %r14;
	mul.wide.s32 	%rd10, %r18, 8;
	add.s64 	%rd11, %rd4, %rd10;
	ld.global.f64 	%fd2, [%rd11];
	add.f64 	%fd3, %fd1, %fd2;
	ld.global.f64 	%fd4, [%rd11+8];
	add.f64 	%fd5, %fd3, %fd4;
	mul.lo.s32 	%r19, %r6, %r10;
	cvt.s64.s32 	%rd12, %r19;
	add.s64 	%rd13, %rd12, %rd6;
	shl.b64 	%rd14, %rd13, 3;
	add.s64 	%rd15, %rd4, %rd14;
	ld.global.f64 	%fd6, [%rd15+-8];
	add.f64 	%fd7, %fd5, %fd6;
	add.s32 	%r20, %r18, %r6;
	mul.wide.s32 	%rd16, %r6, 8;
	add.s64 	%rd17, %rd11, %rd16;
	ld.global.f64 	%fd8, [%rd17];
	add.f64 	%fd9, %fd7, %fd8;
	ld.global.f64 	%fd10, [%rd17+8];
	add.f64 	%fd11, %fd9, %fd10;
	add.s32 	%r21, %r19, %r6;
	cvt.s64.s32 	%rd18, %r21;
	add.s64 	%rd19, %rd18, %rd6;
	shl.b64 	%rd20, %rd19, 3;
	add.s64 	%rd21, %rd4, %rd20;
	ld.global.f64 	%fd12, [%rd21+-8];
	add.f64 	%fd13, %fd11, %fd12;
	add.s64 	%rd22, %rd17, %rd16;
	ld.global.f64 	%fd14, [%rd22];
	add.f64 	%fd15, %fd13, %fd14;
	ld.global.f64 	%fd16, [%rd22+8];
	add.f64 	%fd17, %fd15, %fd16;
	div.rn.f64 	%fd18, %fd17, 0d4022000000000000;
	mul.wide.s32 	%rd23, %r20, 8;
	add.s64 	%rd24, %rd1, %rd23;
	st.global.f64 	[%rd24], %fd18;
$L__BB0_2:
	shr.u32 	%r22, %r6, 31;
	add.s32 	%r23, %r6, %r22;
	shr.s32 	%r3, %r23, 1;
	setp.ne.s32 	%p8, %r10, %r3;
	add.s32 	%r4, %r3, -1;
	setp.ne.s32 	%p9, %r10, %r4;
	and.pred  	%p10, %p8, %p9;
	@%p10 bra 	$L__BB0_5;
	setp.ne.s32 	%p11, %r14, %r3;
	setp.ne.s32 	%p12, %r14, %r4;
	and.pred  	%p13, %p11, %p12;
	@%p13 bra 	$L__BB0_5;
	mad.lo.s32 	%r24, %r6, %r10, %r14;
	mul.wide.s32 	%rd25, %r24, 8;
	add.s64 	%rd26, %rd1, %rd25;
	mov.b64 	%rd27, 4652007308841189376;
	st.global.u64 	[%rd26], %rd27;
$L__BB0_5:
	ret;

}


// ===== COMPILED SASS (sm_100) =====

	.target	sm_100

	.elftype	@"ET_EXEC"


//--------------------- .note.nv.tkinfo           --------------------------
	.section	.note.nv.tkinfo,"",@"SHT_NOTE"
	.sectionflags	@"SHF_NOTE_NV_TKINFO"
	.tkinfo
        /*0018*/ 	.word	0x00000002
        /*0030*/ 	.string	""
        /*0030*/ 	.string	"ptxas"
        /*0030*/ 	.string	"Cuda compilation tools, release 13.0, V13.0.88"
        /*0030*/ 	.string	"Build cuda_13.0.r13.0/compiler.36424714_0"
        /*0030*/ 	.string	"-arch sm_100 -m 64 "



//--------------------- .note.nv.cuinfo           --------------------------
	.section	.note.nv.cuinfo,"",@"SHT_NOTE"
	.sectionflags	@"SHF_NOTE_NV_CUINFO"
        /*0018*/ 	.short	0x0002
        /*001a*/ 	.short	0x0064
        /*001c*/ 	.short	0x0082
	.zero		2


//--------------------- .nv.info                  --------------------------
	.section	.nv.info,"",@"SHT_CUDA_INFO"
	.align	4


	//----- nvinfo : EIATTR_REGCOUNT
	.align		4
        /*0000*/ 	.byte	0x04, 0x2f
        /*0002*/ 	.short	(.L_1 - .L_0)
	.align		4
.L_0:
        /*0004*/ 	.word	index@(_Z17array_process_GPUPdS_i)
        /*0008*/ 	.word	0x0000001e


	//----- nvinfo : EIATTR_FRAME_SIZE
	.align		4
.L_1:
        /*000c*/ 	.byte	0x04, 0x11
        /*000e*/ 	.short	(.L_3 - .L_2)
	.align		4
.L_2:
        /*0010*/ 	.word	index@($__internal_0_$__cuda_sm20_div_rn_f64_full)
        /*0014*/ 	.word	0x00000000


	//----- nvinfo : EIATTR_FRAME_SIZE
	.align		4
.L_3:
        /*0018*/ 	.byte	0x04, 0x11
        /*001a*/ 	.short	(.L_5 - .L_4)
	.align		4
.L_4:
        /*001c*/ 	.word	index@(_Z17array_process_GPUPdS_i)
        /*0020*/ 	.word	0x00000000


	//----- nvinfo : EIATTR_MIN_STACK_SIZE
	.align		4
.L_5:
        /*0024*/ 	.byte	0x04, 0x12
        /*0026*/ 	.short	(.L_7 - .L_6)
	.align		4
.L_6:
        /*0028*/ 	.word	index@(_Z17array_process_GPUPdS_i)
        /*002c*/ 	.word	0x00000000
.L_7:


//--------------------- .nv.compat                --------------------------
	.section	.nv.compat,"",@"SHT_CUDA_COMPAT_INFO"
	.align	4
        /*0000*/ 	.byte	0x02, 0x09, 0x00, 0x00, 0x02, 0x02, 0x01, 0x00, 0x02, 0x05, 0x05, 0x00, 0x03, 0x07, 0x01, 0x01
        /*0010*/ 	.byte	0x02, 0x03, 0x00, 0x00, 0x02, 0x06, 0x01, 0x00, 0x04, 0x0b, 0x08, 0x00, 0x01, 0x00, 0x00, 0x00
        /*0020*/ 	.byte	0x00, 0x00, 0x00, 0x00


//--------------------- .nv.info._Z17array_process_GPUPdS_i --------------------------
	.section	.nv.info._Z17array_process_GPUPdS_i,"",@"SHT_CUDA_INFO"
	.sectionflags	@""
	.align	4


	//----- nvinfo : EIATTR_CUDA_API_VERSION
	.align		4
        /*0000*/ 	.byte	0x04, 0x37
        /*0002*/ 	.short	(.L_9 - .L_8)
.L_8:
        /*0004*/ 	.word	0x00000082


	//----- nvinfo : EIATTR_KPARAM_INFO
	.align		4
.L_9:
        /*0008*/ 	.byte	0x04, 0x17
        /*000a*/ 	.short	(.L_11 - .L_10)
.L_10:
        /*000c*/ 	.word	0x00000000
        /*0010*/ 	.short	0x0002
        /*0012*/ 	.short	0x0010
        /*0014*/ 	.byte	0x00, 0xf0, 0x11, 0x00


	//----- nvinfo : EIATTR_KPARAM_INFO
	.align		4
.L_11:
        /*0018*/ 	.byte	0x04, 0x17
        /*001a*/ 	.short	(.L_13 - .L_12)
.L_12:
        /*001c*/ 	.word	0x00000000
        /*0020*/ 	.short	0x0001
        /*0022*/ 	.short	0x0008
        /*0024*/ 	.byte	0x00, 0xf5, 0x21, 0x00


	//----- nvinfo : EIATTR_KPARAM_INFO
	.align		4
.L_13:
        /*0028*/ 	.byte	0x04, 0x17
        /*002a*/ 	.short	(.L_15 - .L_14)
.L_14:
        /*002c*/ 	.word	0x00000000
        /*0030*/ 	.short	0x0000
        /*0032*/ 	.short	0x0000
        /*0034*/ 	.byte	0x00, 0xf5, 0x21, 0x00


	//----- nvinfo : EIATTR_SPARSE_MMA_MASK
	.align		4
.L_15:
        /*0038*/ 	.byte	0x03, 0x50
        /*003a*/ 	.short	0x0000


	//----- nvinfo : EIATTR_MAXREG_COUNT
	.align		4
        /*003c*/ 	.byte	0x03, 0x1b
        /*003e*/ 	.short	0x00ff


	//----- nvinfo : EIATTR_MERCURY_ISA_VERSION
	.align		4
        /*0040*/ 	.byte	0x03, 0x5f
        /*0042*/ 	.short	0x0101


	//----- nvinfo : EIATTR_VRC_CTA_INIT_COUNT
	.align		4
        /*0044*/ 	.byte	0x02, 0x4a
	.zero		1
	.zero		1


	//----- nvinfo : EIATTR_EXIT_INSTR_OFFSETS
	.align		4
        /*0048*/ 	.byte	0x04, 0x1c
        /*004a*/ 	.short	(.L_17 - .L_16)


	//   ....[0]....
.L_16:
        /*004c*/ 	.word	0x00000580


	//   ....[1]....
        /*0050*/ 	.word	0x000005b0


	//   ....[2]....
        /*0054*/ 	.word	0x00000620


	//----- nvinfo : EIATTR_CRS_STACK_SIZE
	.align		4
.L_17:
        /*0058*/ 	.byte	0x04, 0x1e
        /*005a*/ 	.short	(.L_19 - .L_18)
.L_18:
        /*005c*/ 	.word	0x00000000


	//----- nvinfo : EIATTR_CBANK_PARAM_SIZE
	.align		4
.L_19:
        /*0060*/ 	.byte	0x03, 0x19
        /*0062*/ 	.short	0x0014


	//----- nvinfo : EIATTR_PARAM_CBANK
	.align		4
        /*0064*/ 	.byte	0x04, 0x0a
        /*0066*/ 	.short	(.L_21 - .L_20)
	.align		4
.L_20:
        /*0068*/ 	.word	index@(.nv.constant0._Z17array_process_GPUPdS_i)
        /*006c*/ 	.short	0x0380
        /*006e*/ 	.short	0x0014


	//----- nvinfo : EIATTR_SW_WAR
	.align		4
.L_21:
        /*0070*/ 	.byte	0x04, 0x36
        /*0072*/ 	.short	(.L_23 - .L_22)
.L_22:
        /*0074*/ 	.word	0x00000008
.L_23:


//--------------------- .nv.callgraph             --------------------------
	.section	.nv.callgraph,"",@"SHT_CUDA_CALLGRAPH"
	.align	4
	.sectionentsize	8
	.align		4
        /*0000*/ 	.word	0x00000000
	.align		4
        /*0004*/ 	.word	0xffffffff
	.align		4
        /*0008*/ 	.word	0x00000000
	.align		4
        /*000c*/ 	.word	0xfffffffe
	.align		4
        /*0010*/ 	.word	0x00000000
	.align		4
        /*0014*/ 	.word	0xfffffffd
	.align		4
        /*0018*/ 	.word	0x00000000
	.align		4
        /*001c*/ 	.word	0xfffffffc


//--------------------- .text._Z17array_process_GPUPdS_i --------------------------
	.section	.text._Z17array_process_GPUPdS_i,"ax",@progbits
	.align	128
        .global         _Z17array_process_GPUPdS_i
        .type           _Z17array_process_GPUPdS_i,@function
        .size           _Z17array_process_GPUPdS_i,(.L_x_9 - _Z17array_process_GPUPdS_i)
        .other          _Z17array_process_GPUPdS_i,@"STO_CUDA_ENTRY STV_DEFAULT"
_Z17array_process_GPUPdS_i:
.text._Z17array_process_GPUPdS_i:
[----:B------:R-:W-:Y:S01]  /*0000*/  LDC R1, c[0x0][0x37c] ;  /* 0x0000df00ff017b82 */ /* 0x000fe20000000800 */
[----:B------:R-:W0:Y:S07]  /*0010*/  S2R R3, SR_TID.Y ;  /* 0x0000000000037919 */ /* 0x000e2e0000002200 */
[----:B------:R-:W1:Y:S01]  /*0020*/  LDC R5, c[0x0][0x360] ;  /* 0x0000d800ff057b82 */ /* 0x000e620000000800 */
[----:B------:R-:W2:Y:S01]  /*0030*/  LDCU.64 UR6, c[0x0][0x358] ;  /* 0x00006b00ff0677ac */ /* 0x000ea20008000a00 */
[----:B------:R-:W-:Y:S01]  /*0040*/  BSSY.RECONVERGENT B0, `(.L_x_0) ;  /* 0x000004d000007945 */ /* 0x000fe20003800200 */
[----:B------:R-:W1:Y:S05]  /*0050*/  S2R R6, SR_TID.X ;  /* 0x0000000000067919 */ /* 0x000e6a0000002100 */
[----:B------:R-:W0:Y:S08]  /*0060*/  S2UR UR5, SR_CTAID.Y ;  /* 0x00000000000579c3 */ /* 0x000e300000002600 */
[----:B------:R-:W0:Y:S08]  /*0070*/  LDC R0, c[0x0][0x364] ;  /* 0x0000d900ff007b82 */ /* 0x000e300000000800 */
[----:B------:R-:W3:Y:S08]  /*0080*/  LDC R4, c[0x0][0x390] ;  /* 0x0000e400ff047b82 */ /* 0x000ef00000000800 */
[----:B------:R-:W1:Y:S01]  /*0090*/  S2UR UR4, SR_CTAID.X ;  /* 0x00000000000479c3 */ /* 0x000e620000002500 */
[----:B0-----:R-:W-:-:S02]  /*00a0*/  IMAD R0, R0, UR5, R3 ;  /* 0x0000000500007c24 */ /* 0x001fc4000f8e0203 */
[----:B---3--:R-:W-:-:S05]  /*00b0*/  VIADD R2, R4, 0xffffffff ;  /* 0xffffffff04027836 */ /* 0x008fca0000000000 */
[----:B------:R-:W-:Y:S01]  /*00c0*/  ISETP.GE.AND P0, PT, R0, R2, PT ;  /* 0x000000020000720c */ /* 0x000fe20003f06270 */
[----:B-1----:R-:W-:-:S03]  /*00d0*/  IMAD R5, R5, UR4, R6 ;  /* 0x0000000405057c24 */ /* 0x002fc6000f8e0206 */
[----:B------:R-:W-:-:S04]  /*00e0*/  ISETP.EQ.OR P0, PT, R0, RZ, P0 ;  /* 0x000000ff0000720c */ /* 0x000fc80000702670 */
[----:B------:R-:W-:-:S04]  /*00f0*/  ISETP.LT.OR P0, PT, R5, 0x1, P0 ;  /* 0x000000010500780c */ /* 0x000fc80000701670 */
[----:B------:R-:W-:-:S13]  /*0100*/  ISETP.GE.OR P0, PT, R5, R2, P0 ;  /* 0x000000020500720c */ /* 0x000fda0000706670 */
[----:B--2---:R-:W-:Y:S05]  /*0110*/  @P0 BRA `(.L_x_1) ;  /* 0x0000000000fc0947 */ /* 0x004fea0003800000 */
[----:B------:R-:W0:Y:S01]  /*0120*/  LDC.64 R2, c[0x0][0x380] ;  /* 0x0000e000ff027b82 */ /* 0x000e220000000a00 */
[----:B------:R-:W1:Y:S01]  /*0130*/  LDCU.64 UR4, c[0x0][0x380] ;  /* 0x00007000ff0477ac */ /* 0x000e620008000a00 */
[----:B------:R-:W-:-:S04]  /*0140*/  VIADD R7, R5, 0xffffffff ;  /* 0xffffffff05077836 */ /* 0x000fc80000000000 */
[----:B------:R-:W-:-:S04]  /*0150*/  IMAD R7, R7, R4, RZ ;  /* 0x0000000407077224 */ /* 0x000fc800078e02ff */
[C---:B------:R-:W-:Y:S01]  /*0160*/  IMAD.IADD R15, R0.reuse, 0x1, R7 ;  /* 0x00000001000f7824 */ /* 0x040fe200078e0207 */
[----:B------:R-:W-:-:S04]  /*0170*/  IADD3 R6, P0, PT, R0, R7, RZ ;  /* 0x0000000700067210 */ /* 0x000fc80007f1e0ff */
[----:B------:R-:W-:Y:S02]  /*0180*/  LEA.HI.X.SX32 R7, R7, RZ, 0x1, P0 ;  /* 0x000000ff07077211 */ /* 0x000fe400000f0eff */
[----:B-1----:R-:W-:-:S04]  /*0190*/  LEA R22, P0, R6, UR4, 0x3 ;  /* 0x0000000406167c11 */ /* 0x002fc8000f8018ff */
[----:B------:R-:W-:Y:S01]  /*01a0*/  LEA.HI.X R23, R6, UR5, R7, 0x3, P0 ;  /* 0x0000000506177c11 */ /* 0x000fe200080f1c07 */
[----:B0-----:R-:W-:-:S04]  /*01b0*/  IMAD.WIDE R2, R15, 0x8, R2 ;  /* 0x000000080f027825 */ /* 0x001fc800078e0202 */
[----:B------:R-:W-:Y:S01]  /*01c0*/  IMAD R7, R5, R4, RZ ;  /* 0x0000000405077224 */ /* 0x000fe200078e02ff */
[----:B------:R-:W2:Y:S04]  /*01d0*/  LDG.E.64 R20, desc[UR6][R2.64] ;  /* 0x0000000602147981 */ /* 0x000ea8000c1e1b00 */
[----:B------:R-:W2:Y:S01]  /*01e0*/  LDG.E.64 R22, desc[UR6][R22.64+-0x8] ;  /* 0xfffff80616167981 */ /* 0x000ea2000c1e1b00 */
[----:B------:R-:W-:-:S03]  /*01f0*/  IADD3 R6, P0, PT, R0, R7, RZ ;  /* 0x0000000700067210 */ /* 0x000fc60007f1e0ff */
[----:B------:R-:W3:Y:S01]  /*0200*/  LDG.E.64 R16, desc[UR6][R2.64+0x8] ;  /* 0x0000080602107981 */ /* 0x000ee2000c1e1b00 */
[----:B------:R-:W-:Y:S02]  /*0210*/  LEA.HI.X.SX32 R9, R7, RZ, 0x1, P0 ;  /* 0x000000ff07097211 */ /* 0x000fe400000f0eff */
[----:B------:R-:W-:-:S04]  /*0220*/  LEA R18, P0, R6, UR4, 0x3 ;  /* 0x0000000406127c11 */ /* 0x000fc8000f8018ff */
[----:B------:R-:W-:Y:S01]  /*0230*/  LEA.HI.X R19, R6, UR5, R9, 0x3, P0 ;  /* 0x0000000506137c11 */ /* 0x000fe200080f1c09 */
[----:B------:R-:W-:-:S05]  /*0240*/  IMAD.WIDE R24, R4, 0x8, R2 ;  /* 0x0000000804187825 */ /* 0x000fca00078e0202 */
[----:B------:R-:W4:Y:S01]  /*0250*/  LDG.E.64 R18, desc[UR6][R18.64+-0x8] ;  /* 0xfffff80612127981 */ /* 0x000f22000c1e1b00 */
[----:B------:R-:W-:-:S03]  /*0260*/  IMAD.IADD R7, R7, 0x1, R4 ;  /* 0x0000000107077824 */ /* 0x000fc600078e0204 */
[----:B------:R-:W5:Y:S02]  /*0270*/  LDG.E.64 R12, desc[UR6][R24.64] ;  /* 0x00000006180c7981 */ /* 0x000f64000c1e1b00 */
[----:B------:R-:W-:Y:S02]  /*0280*/  IADD3 R6, P0, PT, R0, R7, RZ ;  /* 0x0000000700067210 */ /* 0x000fe40007f1e0ff */
[----:B------:R-:W5:Y:S02]  /*0290*/  LDG.E.64 R10, desc[UR6][R24.64+0x8] ;  /* 0x00000806180a7981 */ /* 0x000f64000c1e1b00 */
[----:B------:R-:W-:Y:S02]  /*02a0*/  LEA.HI.X.SX32 R7, R7, RZ, 0x1, P0 ;  /* 0x000000ff07077211 */ /* 0x000fe400000f0eff */
[----:B------:R-:W-:-:S04]  /*02b0*/  LEA R8, P0, R6, UR4, 0x3 ;  /* 0x0000000406087c11 */ /* 0x000fc8000f8018ff */
[----:B------:R-:W-:Y:S01]  /*02c0*/  LEA.HI.X R9, R6, UR5, R7, 0x3, P0 ;  /* 0x0000000506097c11 */ /* 0x000fe200080f1c07 */
[----:B------:R-:W-:-:S05]  /*02d0*/  IMAD.WIDE R26, R4, 0x8, R24 ;  /* 0x00000008041a7825 */ /* 0x000fca00078e0218 */
[----:B------:R-:W5:Y:S04]  /*02e0*/  LDG.E.64 R8, desc[UR6][R8.64+-0x8] ;  /* 0xfffff80608087981 */ /* 0x000f68000c1e1b00 */
[----:B------:R-:W5:Y:S04]  /*02f0*/  LDG.E.64 R6, desc[UR6][R26.64] ;  /* 0x000000061a067981 */ /* 0x000f68000c1e1b00 */
[----:B------:R-:W5:Y:S01]  /*0300*/  LDG.E.64 R2, desc[UR6][R26.64+0x8] ;  /* 0x000008061a027981 */ /* 0x000f62000c1e1b00 */
[----:B------:R-:W-:Y:S01]  /*0310*/  BSSY.RECONVERGENT B1, `(.L_x_2) ;  /* 0x000001c000017945 */ /* 0x000fe20003800200 */
[----:B------:R-:W-:Y:S01]  /*0320*/  IMAD.IADD R4, R15, 0x1, R4 ;  /* 0x000000010f047824 */ /* 0x000fe200078e0204 */
[----:B--2---:R-:W-:Y:S01]  /*0330*/  DADD R22, R22, R20 ;  /* 0x0000000016167229 */ /* 0x004fe20000000014 */
[----:B------:R-:W0:Y:S07]  /*0340*/  MUFU.RCP64H R21, 9 ;  /* 0x4022000000157908 */ /* 0x000e2e0000001800 */
[----:B---3--:R-:W-:Y:S01]  /*0350*/  DADD R16, R22, R16 ;  /* 0x0000000016107229 */ /* 0x008fe20000000010 */
[----:B------:R-:W-:-:S07]  /*0360*/  IMAD.MOV.U32 R20, RZ, RZ, 0x1 ;  /* 0x00000001ff147424 */ /* 0x000fce00078e00ff */
[----:B----4-:R-:W-:Y:S01]  /*0370*/  DADD R18, R16, R18 ;  /* 0x0000000010127229 */ /* 0x010fe20000000012 */
[----:B------:R-:W-:Y:S02]  /*0380*/  IMAD.MOV.U32 R16, RZ, RZ, 0x0 ;  /* 0x00000000ff107424 */ /* 0x000fe400078e00ff */
[----:B------:R-:W-:-:S05]  /*0390*/  IMAD.MOV.U32 R17, RZ, RZ, 0x40220000 ;  /* 0x40220000ff117424 */ /* 0x000fca00078e00ff */
[----:B-----5:R-:W-:Y:S02]  /*03a0*/  DADD R12, R18, R12 ;  /* 0x00000000120c7229 */ /* 0x020fe4000000000c */
[----:B0-----:R-:W-:-:S06]  /*03b0*/  DFMA R22, R20, -R16, 1 ;  /* 0x3ff000001416742b */ /* 0x001fcc0000000810 */
[----:B------:R-:W-:Y:S02]  /*03c0*/  DADD R10, R12, R10 ;  /* 0x000000000c0a7229 */ /* 0x000fe4000000000a */
[----:B------:R-:W-:-:S06]  /*03d0*/  DFMA R22, R22, R22, R22 ;  /* 0x000000161616722b */ /* 0x000fcc0000000016 */
[----:B------:R-:W-:Y:S02]  /*03e0*/  DADD R8, R10, R8 ;  /* 0x000000000a087229 */ /* 0x000fe40000000008 */
[----:B------:R-:W-:-:S06]  /*03f0*/  DFMA R22, R20, R22, R20 ;  /* 0x000000161416722b */ /* 0x000fcc0000000014 */
[----:B------:R-:W-:Y:S02]  /*0400*/  DADD R6, R8, R6 ;  /* 0x0000000008067229 */ /* 0x000fe40000000006 */
[----:B------:R-:W-:-:S06]  /*0410*/  DFMA R16, R22, -R16, 1 ;  /* 0x3ff000001610742b */ /* 0x000fcc0000000810 */
[----:B------:R-:W-:Y:S02]  /*0420*/  DADD R6, R6, R2 ;  /* 0x0000000006067229 */ /* 0x000fe40000000002 */
[----:B------:R-:W-:-:S08]  /*0430*/  DFMA R16, R22, R16, R22 ;  /* 0x000000101610722b */ /* 0x000fd00000000016 */
[----:B------:R-:W-:-:S08]  /*0440*/  DMUL R2, R6, R16 ;  /* 0x0000001006027228 */ /* 0x000fd00000000000 */
[----:B------:R-:W-:-:S08]  /*0450*/  DFMA R8, R2, -9, R6 ;  /* 0xc02200000208782b */ /* 0x000fd00000000006 */
[----:B------:R-:W-:Y:S01]  /*0460*/  DFMA R2, R16, R8, R2 ;  /* 0x000000081002722b */ /* 0x000fe20000000002 */
[----:B------:R-:W-:-:S09]  /*0470*/  FSETP.GEU.AND P1, PT, |R7|, 6.5827683646048100446e-37, PT ;  /* 0x036000000700780b */ /* 0x000fd20003f2e200 */
[----:B------:R-:W-:-:S05]  /*0480*/  FFMA R8, RZ, 2.53125, R3 ;  /* 0x40220000ff087823 */ /* 0x000fca0000000003 */
[----:B------:R-:W-:-:S13]  /*0490*/  FSETP.GT.AND P0, PT, |R8|, 1.469367938527859385e-39, PT ;  /* 0x001000000800780b */ /* 0x000fda0003f04200 */
[----:B------:R-:W-:Y:S05]  /*04a0*/  @P0 BRA P1, `(.L_x_3) ;  /* 0x0000000000080947 */ /* 0x000fea0000800000 */
[----:B------:R-:W-:-:S07]  /*04b0*/  MOV R10, 0x4d0 ;  /* 0x000004d0000a7802 */ /* 0x000fce0000000f00 */
[----:B------:R-:W-:Y:S05]  /*04c0*/  CALL.REL.NOINC `($__internal_0_$__cuda_sm20_div_rn_f64_full) ;  /* 0x0000000000587944 */ /* 0x000fea0003c00000 */
.L_x_3:
[----:B------:R-:W-:Y:S05]  /*04d0*/  BSYNC.RECONVERGENT B1 ;  /* 0x0000000000017941 */ /* 0x000fea0003800200 */
.L_x_2:
[----:B------:R-:W0:Y:S02]  /*04e0*/  LDC.64 R6, c[0x0][0x388] ;  /* 0x0000e200ff067b82 */ /* 0x000e240000000a00 */
[----:B0-----:R-:W-:-:S05]  /*04f0*/  IMAD.WIDE R6, R4, 0x8, R6 ;  /* 0x0000000804067825 */ /* 0x001fca00078e0206 */
[----:B------:R0:W-:Y:S02]  /*0500*/  STG.E.64 desc[UR6][R6.64], R2 ;  /* 0x0000000206007986 */ /* 0x0001e4000c101b06 */
.L_x_1:
[----:B------:R-:W-:Y:S05]  /*0510*/  BSYNC.RECONVERGENT B0 ;  /* 0x0000000000007941 */ /* 0x000fea0003800200 */
.L_x_0:
[----:B------:R-:W1:Y:S02]  /*0520*/  LDCU UR8, c[0x0][0x390] ;  /* 0x00007200ff0877ac */ /* 0x000e640008000800 */
[----:B-1----:R-:W-:-:S04]  /*0530*/  ULEA.HI UR4, UR8, UR8, URZ, 0x1 ;  /* 0x0000000808047291 */ /* 0x002fc8000f8f08ff */
[----:B------:R-:W-:-:S04]  /*0540*/  USHF.R.S32.HI UR4, URZ, 0x1, UR4 ;  /* 0x00000001ff047899 */ /* 0x000fc80008011404 */
[----:B------:R-:W-:Y:S02]  /*0550*/  UIADD3 UR5, UPT, UPT, UR4, -0x1, URZ ;  /* 0xffffffff04057890 */ /* 0x000fe4000fffe0ff */
[----:B------:R-:W-:-:S04]  /*0560*/  ISETP.NE.AND P1, PT, R5, UR4, PT ;  /* 0x0000000405007c0c */ /* 0x000fc8000bf25270 */
[----:B------:R-:W-:-:S13]  /*0570*/  ISETP.NE.AND P0, PT, R5, UR5, PT ;  /* 0x0000000505007c0c */ /* 0x000fda000bf05270 */
[----:B------:R-:W-:Y:S05]  /*0580*/  @P0 EXIT P1 ;  /* 0x000000000000094d */ /* 0x000fea0000800000 */
[C---:B------:R-:W-:Y:S02]  /*0590*/  ISETP.NE.AND P0, PT, R0.reuse, UR5, PT ;  /* 0x0000000500007c0c */ /* 0x040fe4000bf05270 */
[----:B------:R-:W-:-:S13]  /*05a0*/  ISETP.NE.AND P1, PT, R0, UR4, PT ;  /* 0x0000000400007c0c */ /* 0x000fda000bf25270 */
[----:B------:R-:W-:Y:S05]  /*05b0*/  @P0 EXIT P1 ;  /* 0x000000000000094d */ /* 0x000fea0000800000 */
[----:B0-----:R-:W0:Y:S01]  /*05c0*/  LDC.64 R2, c[0x0][0x388] ;  /* 0x0000e200ff027b82 */ /* 0x001e220000000a00 */
[----:B------:R-:W-:Y:S02]  /*05d0*/  IMAD R7, R5, UR8, R0 ;  /* 0x0000000805077c24 */ /* 0x000fe4000f8e0200 */
[----:B------:R-:W-:Y:S02]  /*05e0*/  IMAD.MOV.U32 R4, RZ, RZ, 0x0 ;  /* 0x00000000ff047424 */ /* 0x000fe400078e00ff */
[----:B------:R-:W-:Y:S02]  /*05f0*/  IMAD.MOV.U32 R5, RZ, RZ, 0x408f4000 ;  /* 0x408f4000ff057424 */ /* 0x000fe400078e00ff */
[----:B0-----:R-:W-:-:S05]  /*0600*/  IMAD.WIDE R2, R7, 0x8, R2 ;  /* 0x0000000807027825 */ /* 0x001fca00078e0202 */
[----:B------:R-:W-:Y:S01]  /*0610*/  STG.E.64 desc[UR6][R2.64], R4 ;  /* 0x0000000402007986 */ /* 0x000fe2000c101b06 */
[----:B------:R-:W-:Y:S05]  /*0620*/  EXIT ;  /* 0x000000000000794d */ /* 0x000fea0003800000 */
        .weak           $__internal_0_$__cuda_sm20_div_rn_f64_full
        .type           $__internal_0_$__cuda_sm20_div_rn_f64_full,@function
        .size           $__internal_0_$__cuda_sm20_div_rn_f64_full,(.L_x_9 - $__internal_0_$__cuda_sm20_div_rn_f64_full)
$__internal_0_$__cuda_sm20_div_rn_f64_full:
[----:B------:R-:W-:Y:S01]  /*0630*/  IMAD.MOV.U32 R3, RZ, RZ, 0x3ff20000 ;  /* 0x3ff20000ff037424 */ /* 0x000fe200078e00ff */
[C---:B------:R-:W-:Y:S01]  /*0640*/  FSETP.GEU.AND P1, PT, |R7|.reuse, 1.469367938527859385e-39, PT ;  /* 0x001000000700780b */ /* 0x040fe20003f2e200 */
[----:B------:R-:W-:Y:S01]  /*0650*/  IMAD.MOV.U32 R2, RZ, RZ, 0x0 ;  /* 0x00000000ff027424 */ /* 0x000fe200078e00ff */
[----:B------:R-:W-:Y:S01]  /*0660*/  LOP3.LUT R11, R7, 0x7ff00000, RZ, 0xc0, !PT ;  /* 0x7ff00000070b7812 */ /* 0x000fe200078ec0ff */
[----:B------:R-:W0:Y:S01]  /*0670*/  MUFU.RCP64H R9, R3 ;  /* 0x0000000300097308 */ /* 0x000e220000001800 */
[----:B------:R-:W-:Y:S01]  /*0680*/  IMAD.MOV.U32 R8, RZ, RZ, 0x1 ;  /* 0x00000001ff087424 */ /* 0x000fe200078e00ff */
[----:B------:R-:W-:Y:S01]  /*0690*/  BSSY.RECONVERGENT B2, `(.L_x_4) ;  /* 0x0000045000027945 */ /* 0x000fe20003800200 */
[----:B------:R-:W-:Y:S01]  /*06a0*/  IMAD.MOV.U32 R15, RZ, RZ, 0x1ca00000 ;  /* 0x1ca00000ff0f7424 */ /* 0x000fe200078e00ff */
[----:B------:R-:W-:Y:S01]  /*06b0*/  ISETP.GE.U32.AND P0, PT, R11, 0x40200000, PT ;  /* 0x402000000b00780c */ /* 0x000fe20003f06070 */
[----:B------:R-:W-:Y:S02]  /*06c0*/  IMAD.MOV.U32 R20, RZ, RZ, R11 ;  /* 0x000000ffff147224 */ /* 0x000fe400078e000b */
[----:B------:R-:W-:Y:S01]  /*06d0*/  IMAD.MOV.U32 R21, RZ, RZ, 0x40200000 ;  /* 0x40200000ff157424 */ /* 0x000fe200078e00ff */
[----:B------:R-:W-:-:S03]  /*06e0*/  SEL R15, R15, 0x63400000, !P0 ;  /* 0x634000000f0f7807 */ /* 0x000fc60004000000 */
[----:B------:R-:W-:Y:S01]  /*06f0*/  VIADD R22, R21, 0xffffffff ;  /* 0xffffffff15167836 */ /* 0x000fe20000000000 */
[----:B0-----:R-:W-:-:S08]  /*0700*/  DFMA R12, R8, -R2, 1 ;  /* 0x3ff00000080c742b */ /* 0x001fd00000000802 */
[----:B------:R-:W-:-:S08]  /*0710*/  DFMA R12, R12, R12, R12 ;  /* 0x0000000c0c0c722b */ /* 0x000fd0000000000c */
[----:B------:R-:W-:Y:S01]  /*0720*/  DFMA R16, R8, R12, R8 ;  /* 0x0000000c0810722b */ /* 0x000fe20000000008 */
[C-C-:B------:R-:W-:Y:S01]  /*0730*/  @!P1 LOP3.LUT R12, R15.reuse, 0x80000000, R7.reuse, 0xf8, !PT ;  /* 0x800000000f0c9812 */ /* 0x140fe200078ef807 */
[----:B------:R-:W-:Y:S01]  /*0740*/  IMAD.MOV.U32 R8, RZ, RZ, R6 ;  /* 0x000000ffff087224 */ /* 0x000fe200078e0006 */
[----:B------:R-:W-:Y:S02]  /*0750*/  LOP3.LUT R9, R15, 0x800fffff, R7, 0xf8, !PT ;  /* 0x800fffff0f097812 */ /* 0x000fe400078ef807 */
[----:B------:R-:W-:Y:S01]  /*0760*/  @!P1 LOP3.LUT R13, R12, 0x100000, RZ, 0xfc, !PT ;  /* 0x001000000c0d9812 */ /* 0x000fe200078efcff */
[----:B------:R-:W-:Y:S02]  /*0770*/  @!P1 IMAD.MOV.U32 R12, RZ, RZ, RZ ;  /* 0x000000ffff0c9224 */ /* 0x000fe400078e00ff */
[----:B------:R-:W-:-:S04]  /*0780*/  DFMA R18, R16, -R2, 1 ;  /* 0x3ff000001012742b */ /* 0x000fc80000000802 */
[----:B------:R-:W-:-:S04]  /*0790*/  @!P1 DFMA R8, R8, 2, -R12 ;  /* 0x400000000808982b */ /* 0x000fc8000000080c */
[----:B------:R-:W-:-:S06]  /*07a0*/  DFMA R12, R16, R18, R16 ;  /* 0x00000012100c722b */ /* 0x000fcc0000000010 */
[----:B------:R-:W-:Y:S02]  /*07b0*/  @!P1 LOP3.LUT R20, R9, 0x7ff00000, RZ, 0xc0, !PT ;  /* 0x7ff0000009149812 */ /* 0x000fe400078ec0ff */
[----:B------:R-:W-:-:S03]  /*07c0*/  DMUL R16, R12, R8 ;  /* 0x000000080c107228 */ /* 0x000fc60000000000 */
[----:B------:R-:W-:-:S05]  /*07d0*/  VIADD R14, R20, 0xffffffff ;  /* 0xffffffff140e7836 */ /* 0x000fca0000000000 */
[----:B------:R-:W-:Y:S01]  /*07e0*/  DFMA R18, R16, -R2, R8 ;  /* 0x800000021012722b */ /* 0x000fe20000000008 */
[----:B------:R-:W-:-:S04]  /*07f0*/  ISETP.GT.U32.AND P0, PT, R14, 0x7feffffe, PT ;  /* 0x7feffffe0e00780c */ /* 0x000fc80003f04070 */
[----:B------:R-:W-:-:S03]  /*0800*/  ISETP.GT.U32.OR P0, PT, R22, 0x7feffffe, P0 ;  /* 0x7feffffe1600780c */ /* 0x000fc60000704470 */
[----:B------:R-:W-:-:S10]  /*0810*/  DFMA R12, R12, R18, R16 ;  /* 0x000000120c0c722b */ /* 0x000fd40000000010 */
[----:B------:R-:W-:Y:S05]  /*0820*/  @P0 BRA `(.L_x_5) ;  /* 0x0000000000680947 */ /* 0x000fea0003800000 */
[----:B------:R-:W-:-:S05]  /*0830*/  IMAD.MOV.U32 R6, RZ, RZ, 0x40200000 ;  /* 0x40200000ff067424 */ /* 0x000fca00078e00ff */
[----:B------:R-:W-:-:S04]  /*0840*/  VIADDMNMX R11, R11, -R6, 0xb9600000, !PT ;  /* 0xb96000000b0b7446 */ /* 0x000fc80007800906 */
[----:B------:R-:W-:-:S05]  /*0850*/  VIMNMX R6, PT, PT, R11, 0x46a00000, PT ;  /* 0x46a000000b067848 */ /* 0x000fca0003fe0100 */
[----:B------:R-:W-:Y:S02]  /*0860*/  IMAD.IADD R11, R6, 0x1, -R15 ;  /* 0x00000001060b7824 */ /* 0x000fe400078e0a0f */
[----:B------:R-:W-:Y:S02]  /*0870*/  IMAD.MOV.U32 R6, RZ, RZ, RZ ;  /* 0x000000ffff067224 */ /* 0x000fe400078e00ff */
[----:B------:R-:W-:-:S06]  /*0880*/  VIADD R7, R11, 0x7fe00000 ;  /* 0x7fe000000b077836 */ /* 0x000fcc0000000000 */
[----:B------:R-:W-:-:S10]  /*0890*/  DMUL R14, R12, R6 ;  /* 0x000000060c0e7228 */ /* 0x000fd40000000000 */
[----:B------:R-:W-:-:S13]  /*08a0*/  FSETP.GTU.AND P0, PT, |R15|, 1.469367938527859385e-39, PT ;  /* 0x001000000f00780b */ /* 0x000fda0003f0c200 */
[----:B------:R-:W-:Y:S05]  /*08b0*/  @P0 BRA `(.L_x_6) ;  /* 0x0000000000880947 */ /* 0x000fea0003800000 */
[----:B------:R-:W-:Y:S01]  /*08c0*/  DFMA R2, R12, -R2, R8 ;  /* 0x800000020c02722b */ /* 0x000fe20000000008 */
[----:B------:R-:W-:-:S09]  /*08d0*/  IMAD.MOV.U32 R6, RZ, RZ, RZ ;  /* 0x000000ffff067224 */ /* 0x000fd200078e00ff */
[C---:B------:R-:W-:Y:S02]  /*08e0*/  FSETP.NEU.AND P0, PT, R3.reuse, RZ, PT ;  /* 0x000000ff0300720b */ /* 0x040fe40003f0d000 */
[----:B------:R-:W-:-:S04]  /*08f0*/  LOP3.LUT R2, R3, 0x40220000, RZ, 0x3c, !PT ;  /* 0x4022000003027812 */ /* 0x000fc800078e3cff */
[----:B------:R-:W-:-:S04]  /*0900*/  LOP3.LUT R9, R2, 0x80000000, RZ, 0xc0, !PT ;  /* 0x8000000002097812 */ /* 0x000fc800078ec0ff */
[----:B------:R-:W-:-:S03]  /*0910*/  LOP3.LUT R7, R9, R7, RZ, 0xfc, !PT ;  /* 0x0000000709077212 */ /* 0x000fc600078efcff */
[----:B------:R-:W-:Y:S05]  /*0920*/  @!P0 BRA `(.L_x_6) ;  /* 0x00000000006c8947 */ /* 0x000fea0003800000 */
[----:B------:R-:W-:Y:S01]  /*0930*/  IMAD.MOV R3, RZ, RZ, -R11 ;  /* 0x000000ffff037224 */ /* 0x000fe200078e0a0b */
[----:B------:R-:W-:Y:S01]  /*0940*/  DMUL.RP R6, R12, R6 ;  /* 0x000000060c067228 */ /* 0x000fe20000008000 */
[----:B------:R-:W-:Y:S01]  /*0950*/  IMAD.MOV.U32 R2, RZ, RZ, RZ ;  /* 0x000000ffff027224 */ /* 0x000fe200078e00ff */
[----:B------:R-:W-:-:S05]  /*0960*/  IADD3 R11, PT, PT, -R11, -0x43300000, RZ ;  /* 0xbcd000000b0b7810 */ /* 0x000fca0007ffe1ff */
[----:B------:R-:W-:-:S03]  /*0970*/  DFMA R2, R14, -R2, R12 ;  /* 0x800000020e02722b */ /* 0x000fc6000000000c */
[----:B------:R-:W-:-:S07]  /*0980*/  LOP3.LUT R9, R7, R9, RZ, 0x3c, !PT ;  /* 0x0000000907097212 */ /* 0x000fce00078e3cff */
[----:B------:R-:W-:-:S04]  /*0990*/  FSETP.NEU.AND P0, PT, |R3|, R11, PT ;  /* 0x0000000b0300720b */ /* 0x000fc80003f0d200 */
[----:B------:R-:W-:Y:S02]  /*09a0*/  FSEL R14, R6, R14, !P0 ;  /* 0x0000000e060e7208 */ /* 0x000fe40004000000 */
[----:B------:R-:W-:Y:S01]  /*09b0*/  FSEL R15, R9, R15, !P0 ;  /* 0x0000000f090f7208 */ /* 0x000fe20004000000 */
[----:B------:R-:W-:Y:S06]  /*09c0*/  BRA `(.L_x_6) ;  /* 0x0000000000447947 */ /* 0x000fec0003800000 */
.L_x_5:
[----:B------:R-:W-:-:S14]  /*09d0*/  DSETP.NAN.AND P0, PT, R6, R6, PT ;  /* 0x000000060600722a */ /* 0x000fdc0003f08000 */
[----:B------:R-:W-:Y:S05]  /*09e0*/  @P0 BRA `(.L_x_7) ;  /* 0x0000000000340947 */ /* 0x000fea0003800000 */
[----:B------:R-:W-:Y:S01]  /*09f0*/  ISETP.NE.AND P0, PT, R20, R21, PT ;  /* 0x000000151400720c */ /* 0x000fe20003f05270 */
[----:B------:R-:W-:Y:S02]  /*0a00*/  IMAD.MOV.U32 R14, RZ, RZ, 0x0 ;  /* 0x00000000ff0e7424 */ /* 0x000fe400078e00ff */
[----:B------:R-:W-:-:S10]  /*0a10*/  IMAD.MOV.U32 R15, RZ, RZ, -0x80000 ;  /* 0xfff80000ff0f7424 */ /* 0x000fd400078e00ff */
[----:B------:R-:W-:Y:S05]  /*0a20*/  @!P0 BRA `(.L_x_6) ;  /* 0x00000000002c8947 */ /* 0x000fea0003800000 */
[----:B------:R-:W-:Y:S02]  /*0a30*/  ISETP.NE.AND P0, PT, R20, 0x7ff00000, PT ;  /* 0x7ff000001400780c */ /* 0x000fe40003f05270 */
[----:B------:R-:W-:Y:S02]  /*0a40*/  LOP3.LUT R6, R7, 0x40220000, RZ, 0x3c, !PT ;  /* 0x4022000007067812 */ /* 0x000fe400078e3cff */
[----:B------:R-:W-:Y:S02]  /*0a50*/  ISETP.EQ.OR P0, PT, R21, RZ, !P0 ;  /* 0x000000ff1500720c */ /* 0x000fe40004702670 */
[----:B------:R-:W-:-:S11]  /*0a60*/  LOP3.LUT R15, R6, 0x80000000, RZ, 0xc0, !PT ;  /* 0x80000000060f7812 */ /* 0x000fd600078ec0ff */
[----:B------:R-:W-:Y:S01]  /*0a70*/  @P0 LOP3.LUT R2, R15, 0x7ff00000, RZ, 0xfc, !PT ;  /* 0x7ff000000f020812 */ /* 0x000fe200078efcff */
[----:B------:R-:W-:Y:S02]  /*0a80*/  @!P0 IMAD.MOV.U32 R14, RZ, RZ, RZ ;  /* 0x000000ffff0e8224 */ /* 0x000fe400078e00ff */
[----:B------:R-:W-:Y:S02]  /*0a90*/  @P0 IMAD.MOV.U32 R14, RZ, RZ, RZ ;  /* 0x000000ffff0e0224 */ /* 0x000fe400078e00ff */
[----:B------:R-:W-:Y:S01]  /*0aa0*/  @P0 IMAD.MOV.U32 R15, RZ, RZ, R2 ;  /* 0x000000ffff0f0224 */ /* 0x000fe200078e0002 */
[----:B------:R-:W-:Y:S06]  /*0ab0*/  BRA `(.L_x_6) ;  /* 0x0000000000087947 */ /* 0x000fec0003800000 */
.L_x_7:
[----:B------:R-:W-:Y:S01]  /*0ac0*/  LOP3.LUT R15, R7, 0x80000, RZ, 0xfc, !PT ;  /* 0x00080000070f7812 */ /* 0x000fe200078efcff */
[----:B------:R-:W-:-:S07]  /*0ad0*/  IMAD.MOV.U32 R14, RZ, RZ, R6 ;  /* 0x000000ffff0e7224 */ /* 0x000fce00078e0006 */
.L_x_6:
[----:B------:R-:W-:Y:S05]  /*0ae0*/  BSYNC.RECONVERGENT B2 ;  /* 0x0000000000027941 */ /* 0x000fea0003800200 */
.L_x_4:
[----:B------:R-:W-:Y:S02]  /*0af0*/  IMAD.MOV.U32 R11, RZ, RZ, 0x0 ;  /* 0x00000000ff0b7424 */ /* 0x000fe400078e00ff */
[----:B------:R-:W-:Y:S02]  /*0b00*/  IMAD.MOV.U32 R2, RZ, RZ, R14 ;  /* 0x000000ffff027224 */ /* 0x000fe400078e000e */
[----:B------:R-:W-:Y:S01]  /*0b10*/  IMAD.MOV.U32 R3, RZ, RZ, R15 ;  /* 0x000000ffff037224 */ /* 0x000fe200078e000f */
[----:B------:R-:W-:Y:S06]  /*0b20*/  RET.REL.NODEC R10 `(_Z17array_process_GPUPdS_i) ;  /* 0xfffffff40a347950 */ /* 0x000fec0003c3ffff */
.L_x_8:
[----:B------:R-:W-:-:S00]  /*0b30*/  BRA `(.L_x_8) ;  /* 0xfffffffc00fc7947 */ /* 0x000fc0000383ffff */
[----:B------:R-:W-:-:S00]  /*0b40*/  NOP ;  /* 0x0000000000007918 */ /* 0x000fc00000000000 */
        /* <DEDUP_REMOVED lines=11> */
.L_x_9:


//--------------------- .nv.shared.reserved.0     --------------------------
	.section	.nv.shared.reserved.0,"aw",@nobits
	.weak		__nv_reservedSMEM_offset_0_alias
	.size		__nv_reservedSMEM_offset_0_alias, 0, 64
	.other		__nv_reservedSMEM_offset_0_alias,@"STO_CUDA_RESERVED_SHARED STV_DEFAULT"
__nv_reservedSMEM_offset_0_alias:
	.zero		0
	.zero		64


//--------------------- .nv.constant0._Z17array_process_GPUPdS_i --------------------------
	.section	.nv.constant0._Z17array_process_GPUPdS_i,"a",@progbits
	.sectionflags	@""
	.align	4
.nv.constant0._Z17array_process_GPUPdS_i:
	.zero		916


//--------------------- SYMBOLS --------------------------

	.type		.nv.reservedSmem.offset0,@object
	.size		.nv.reservedSmem.offset0,0x4
